//
// Generated by NVIDIA NVVM Compiler
//
// Compiler Build ID: CL-36424714
// Cuda compilation tools, release 13.0, V13.0.88
// Based on NVVM 20.0.0
//

.version 9.0
.target sm_100
.address_size 64

	// .globl	mulGovaluate3X1

.visible .entry mulGovaluate3X1(
	.param .u64 .ptr .align 1 mulGovaluate3X1_param_0,
	.param .u64 .ptr .align 1 mulGovaluate3X1_param_1,
	.param .f32 mulGovaluate3X1_param_2,
	.param .u32 mulGovaluate3X1_param_3
)
{
	.reg .pred 	%p<2>;
	.reg .b32 	%r<9>;
	.reg .b32 	%f<4>;
	.reg .b64 	%rd<8>;

	ld.param.u64 	%rd1, [mulGovaluate3X1_param_0];
	ld.param.u64 	%rd2, [mulGovaluate3X1_param_1];
	ld.param.f32 	%f1, [mulGovaluate3X1_param_2];
	ld.param.u32 	%r2, [mulGovaluate3X1_param_3];
	mov.u32 	%r3, %ctaid.y;
	mov.u32 	%r4, %nctaid.x;
	mov.u32 	%r5, %ctaid.x;
	mad.lo.s32 	%r6, %r3, %r4, %r5;
	mov.u32 	%r7, %ntid.x;
	mov.u32 	%r8, %tid.x;
	mad.lo.s32 	%r1, %r6, %r7, %r8;
	setp.ge.s32 	%p1, %r1, %r2;
	@%p1 bra 	$L__BB0_2;
	cvta.to.global.u64 	%rd3, %rd2;
	cvta.to.global.u64 	%rd4, %rd1;
	mul.wide.s32 	%rd5, %r1, 4;
	add.s64 	%rd6, %rd3, %rd5;
	ld.global.nc.f32 	%f2, [%rd6];
	mul.f32 	%f3, %f1, %f2;
	add.s64 	%rd7, %rd4, %rd5;
	st.global.f32 	[%rd7], %f3;
$L__BB0_2:
	ret;

}


// ===== COMPILED SASS (sm_100) =====

	.target	sm_100

	.elftype	@"ET_EXEC"


//--------------------- .note.nv.tkinfo           --------------------------
	.section	.note.nv.tkinfo,"",@"SHT_NOTE"
	.sectionflags	@"SHF_NOTE_NV_TKINFO"
	.tkinfo
        /*0018*/ 	.word	0x00000002
        /*0030*/ 	.string	""
        /*0030*/ 	.string	"ptxas"
        /*0030*/ 	.string	"Cuda compilation tools, release 13.0, V13.0.88"
        /*0030*/ 	.string	"Build cuda_13.0.r13.0/compiler.36424714_0"
        /*0030*/ 	.string	"-arch sm_100 -m 64 "



//--------------------- .note.nv.cuinfo           --------------------------
	.section	.note.nv.cuinfo,"",@"SHT_NOTE"
	.sectionflags	@"SHF_NOTE_NV_CUINFO"
        /*0018*/ 	.short	0x0002
        /*001a*/ 	.short	0x0064
        /*001c*/ 	.short	0x0082
	.zero		2


//--------------------- .nv.info                  --------------------------
	.section	.nv.info,"",@"SHT_CUDA_INFO"
	.align	4


	//----- nvinfo : EIATTR_REGCOUNT
	.align		4
        /*0000*/ 	.byte	0x04, 0x2f
        /*0002*/ 	.short	(.L_1 - .L_0)
	.align		4
.L_0:
        /*0004*/ 	.word	index@(mulGovaluate3X1)
        /*0008*/ 	.word	0x0000000a


	//----- nvinfo : EIATTR_FRAME_SIZE
	.align		4
.L_1:
        /*000c*/ 	.byte	0x04, 0x11
        /*000e*/ 	.short	(.L_3 - .L_2)
	.align		4
.L_2:
        /*0010*/ 	.word	index@(mulGovaluate3X1)
        /*0014*/ 	.word	0x00000000


	//----- nvinfo : EIATTR_MIN_STACK_SIZE
	.align		4
.L_3:
        /*0018*/ 	.byte	0x04, 0x12
        /*001a*/ 	.short	(.L_5 - .L_4)
	.align		4
.L_4:
        /*001c*/ 	.word	index@(mulGovaluate3X1)
        /*0020*/ 	.word	0x00000000
.L_5:


//--------------------- .nv.compat                --------------------------
	.section	.nv.compat,"",@"SHT_CUDA_COMPAT_INFO"
	.align	4
        /*0000*/ 	.byte	0x02, 0x09, 0x00, 0x00, 0x02, 0x02, 0x01, 0x00, 0x02, 0x05, 0x05, 0x00, 0x03, 0x07, 0x01, 0x01
        /*0010*/ 	.byte	0x02, 0x03, 0x00, 0x00, 0x02, 0x06, 0x01, 0x00, 0x04, 0x0b, 0x08, 0x00, 0x09, 0x00, 0x00, 0x00
        /*0020*/ 	.byte	0x00, 0x00, 0x00, 0x00


//--------------------- .nv.info.mulGovaluate3X1  --------------------------
	.section	.nv.info.mulGovaluate3X1,"",@"SHT_CUDA_INFO"
	.sectionflags	@""
	.align	4


	//----- nvinfo : EIATTR_CUDA_API_VERSION
	.align		4
        /*0000*/ 	.byte	0x04, 0x37
        /*0002*/ 	.short	(.L_7 - .L_6)
.L_6:
        /*0004*/ 	.word	0x00000082


	//----- nvinfo : EIATTR_KPARAM_INFO
	.align		4
.L_7:
        /*0008*/ 	.byte	0x04, 0x17
        /*000a*/ 	.short	(.L_9 - .L_8)
.L_8:
        /*000c*/ 	.word	0x00000000
        /*0010*/ 	.short	0x0003
        /*0012*/ 	.short	0x0014
        /*0014*/ 	.byte	0x00, 0xf0, 0x11, 0x00


	//----- nvinfo : EIATTR_KPARAM_INFO
	.align		4
.L_9:
        /*0018*/ 	.byte	0x04, 0x17
        /*001a*/ 	.short	(.L_11 - .L_10)
.L_10:
        /*001c*/ 	.word	0x00000000
        /*0020*/ 	.short	0x0002
        /*0022*/ 	.short	0x0010
        /*0024*/ 	.byte	0x00, 0xf0, 0x11, 0x00


	//----- nvinfo : EIATTR_KPARAM_INFO
	.align		4
.L_11:
        /*0028*/ 	.byte	0x04, 0x17
        /*002a*/ 	.short	(.L_13 - .L_12)
.L_12:
        /*002c*/ 	.word	0x00000000
        /*0030*/ 	.short	0x0001
        /*0032*/ 	.short	0x0008
        /*0034*/ 	.byte	0x00, 0xf5, 0x21, 0x00


	//----- nvinfo : EIATTR_KPARAM_INFO
	.align		4
.L_13:
        /*0038*/ 	.byte	0x04, 0x17
        /*003a*/ 	.short	(.L_15 - .L_14)
.L_14:
        /*003c*/ 	.word	0x00000000
        /*0040*/ 	.short	0x0000
        /*0042*/ 	.short	0x0000
        /*0044*/ 	.byte	0x00, 0xf5, 0x21, 0x00


	//----- nvinfo : EIATTR_SPARSE_MMA_MASK
	.align		4
.L_15:
        /*0048*/ 	.byte	0x03, 0x50
        /*004a*/ 	.short	0x0000


	//----- nvinfo : EIATTR_MAXREG_COUNT
	.align		4
        /*004c*/ 	.byte	0x03, 0x1b
        /*004e*/ 	.short	0x00ff


	//----- nvinfo : EIATTR_MERCURY_ISA_VERSION
	.align		4
        /*0050*/ 	.byte	0x03, 0x5f
        /*0052*/ 	.short	0x0101


	//----- nvinfo : EIATTR_VRC_CTA_INIT_COUNT
	.align		4
        /*0054*/ 	.byte	0x02, 0x4a
	.zero		1
	.zero		1


	//----- nvinfo : EIATTR_EXIT_INSTR_OFFSETS
	.align		4
        /*0058*/ 	.byte	0x04, 0x1c
        /*005a*/ 	.short	(.L_17 - .L_16)


	//   ....[0]....
.L_16:
        /*005c*/ 	.word	0x000000a0


	//   ....[1]....
        /*0060*/ 	.word	0x00000140


	//----- nvinfo : EIATTR_CBANK_PARAM_SIZE
	.align		4
.L_17:
        /*0064*/ 	.byte	0x03, 0x19
        /*0066*/ 	.short	0x0018


	//----- nvinfo : EIATTR_PARAM_CBANK
	.align		4
        /*0068*/ 	.byte	0x04, 0x0a
        /*006a*/ 	.short	(.L_19 - .L_18)
	.align		4
.L_18:
        /*006c*/ 	.word	index@(.nv.constant0.mulGovaluate3X1)
        /*0070*/ 	.short	0x0380
        /*0072*/ 	.short	0x0018


	//----- nvinfo : EIATTR_SW_WAR
	.align		4
.L_19:
        /*0074*/ 	.byte	0x04, 0x36
        /*0076*/ 	.short	(.L_21 - .L_20)
.L_20:
        /*0078*/ 	.word	0x00000008
.L_21:


//--------------------- .nv.callgraph             --------------------------
	.section	.nv.callgraph,"",@"SHT_CUDA_CALLGRAPH"
	.align	4
	.sectionentsize	8
	.align		4
        /*0000*/ 	.word	0x00000000
	.align		4
        /*0004*/ 	.word	0xffffffff
	.align		4
        /*0008*/ 	.word	0x00000000
	.align		4
        /*000c*/ 	.word	0xfffffffe
	.align		4
        /*0010*/ 	.word	0x00000000
	.align		4
        /*0014*/ 	.word	0xfffffffd
	.align		4
        /*0018*/ 	.word	0x00000000
	.align		4
        /*001c*/ 	.word	0xfffffffc


//--------------------- .text.mulGovaluate3X1     --------------------------
	.section	.text.mulGovaluate3X1,"ax",@progbits
	.align	128
        .global         mulGovaluate3X1
        .type           mulGovaluate3X1,@function
        .size           mulGovaluate3X1,(.L_x_1 - mulGovaluate3X1)
        .other          mulGovaluate3X1,@"STO_CUDA_ENTRY STV_DEFAULT"
mulGovaluate3X1:
.text.mulGovaluate3X1:
[----:B------:R-:W-:Y:S01]  /*0000*/  LDC R1, c[0x0][0x37c] ;  /* 0x0000df00ff017b82 */ /* 0x000fe20000000800 */
[----:B------:R-:W0:Y:S07]  /*0010*/  S2R R0, SR_TID.X ;  /* 0x0000000000007919 */ /* 0x000e2e0000002100 */
[----:B------:R-:W-:Y:S01]  /*0020*/  S2UR UR4, SR_CTAID.Y ;  /* 0x00000000000479c3 */ /* 0x000fe20000002600 */
[----:B------:R-:W1:Y:S01]  /*0030*/  LDCU UR5, c[0x0][0x370] ;  /* 0x00006e00ff0577ac */ /* 0x000e620008000800 */
[----:B------:R-:W2:Y:S06]  /*0040*/  LDCU UR7, c[0x0][0x394] ;  /* 0x00007280ff0777ac */ /* 0x000eac0008000800 */
[----:B------:R-:W1:Y:S08]  /*0050*/  S2UR UR6, SR_CTAID.X ;  /* 0x00000000000679c3 */ /* 0x000e700000002500 */
[----:B------:R-:W0:Y:S01]  /*0060*/  LDC R7, c[0x0][0x360] ;  /* 0x0000d800ff077b82 */ /* 0x000e220000000800 */
[----:B-1----:R-:W-:-:S06]  /*0070*/  UIMAD UR4, UR4, UR5, UR6 ;  /* 0x00000005040472a4 */ /* 0x002fcc000f8e0206 */
[----:B0-----:R-:W-:-:S05]  /*0080*/  IMAD R7, R7, UR4, R0 ;  /* 0x0000000407077c24 */ /* 0x001fca000f8e0200 */
[----:B--2---:R-:W-:-:S13]  /*0090*/  ISETP.GE.AND P0, PT, R7, UR7, PT ;  /* 0x0000000707007c0c */ /* 0x004fda000bf06270 */
[----:B------:R-:W-:Y:S05]  /*00a0*/  @P0 EXIT ;  /* 0x000000000000094d */ /* 0x000fea0003800000 */
[----:B------:R-:W0:Y:S01]  /*00b0*/  LDC.64 R2, c[0x0][0x388] ;  /* 0x0000e200ff027b82 */ /* 0x000e220000000a00 */
[----:B------:R-:W1:Y:S01]  /*00c0*/  LDCU.64 UR4, c[0x0][0x358] ;  /* 0x00006b00ff0477ac */ /* 0x000e620008000a00 */
[----:B------:R-:W2:Y:S06]  /*00d0*/  LDCU UR6, c[0x0][0x390] ;  /* 0x00007200ff0677ac */ /* 0x000eac0008000800 */
[----:B------:R-:W3:Y:S01]  /*00e0*/  LDC.64 R4, c[0x0][0x380] ;  /* 0x0000e000ff047b82 */ /* 0x000ee20000000a00 */
[----:B0-----:R-:W-:-:S06]  /*00f0*/  IMAD.WIDE R2, R7, 0x4, R2 ;  /* 0x0000000407027825 */ /* 0x001fcc00078e0202 */
[----:B-1----:R-:W2:Y:S01]  /*0100*/  LDG.E.CONSTANT R2, desc[UR4][R2.64] ;  /* 0x0000000402027981 */ /* 0x002ea2000c1e9900 */
[----:B---3--:R-:W-:-:S04]  /*0110*/  IMAD.WIDE R4, R7, 0x4, R4 ;  /* 0x0000000407047825 */ /* 0x008fc800078e0204 */
[----:B--2---:R-:W-:-:S05]  /*0120*/  FMUL R7, R2, UR6 ;  /* 0x0000000602077c20 */ /* 0x004fca0008400000 */
[----:B------:R-:W-:Y:S01]  /*0130*/  STG.E desc[UR4][R4.64], R7 ;  /* 0x0000000704007986 */ /* 0x000fe2000c101904 */
[----:B------:R-:W-:Y:S05]  /*0140*/  EXIT ;  /* 0x000000000000794d */ /* 0x000fea0003800000 */
.L_x_0:
[----:B------:R-:W-:-:S00]  /*0150*/  BRA `(.L_x_0) ;  /* 0xfffffffc00fc7947 */ /* 0x000fc0000383ffff */
[----:B------:R-:W-:-:S00]  /*0160*/  NOP ;  /* 0x0000000000007918 */ /* 0x000fc00000000000 */
        /* <DEDUP_REMOVED lines=9> */
.L_x_1:


//--------------------- .nv.shared.reserved.0     --------------------------
	.section	.nv.shared.reserved.0,"aw",@nobits
	.weak		__nv_reservedSMEM_offset_0_alias
	.size		__nv_reservedSMEM_offset_0_alias, 0, 64
	.other		__nv_reservedSMEM_offset_0_alias,@"STO_CUDA_RESERVED_SHARED STV_DEFAULT"
__nv_reservedSMEM_offset_0_alias:
	.zero		0
	.zero		64


//--------------------- .nv.constant0.mulGovaluate3X1 --------------------------
	.section	.nv.constant0.mulGovaluate3X1,"a",@progbits
	.sectionflags	@""
	.align	4
.nv.constant0.mulGovaluate3X1:
	.zero		920


//--------------------- SYMBOLS --------------------------

	.type		.nv.reservedSmem.offset0,@object
	.size		.nv.reservedSmem.offset0,0x4
